	.headerflags	@"EF_CUDA_TEXMODE_UNIFIED EF_CUDA_64BIT_ADDRESS EF_CUDA_ACCELERATORS EF_CUDA_SM90 EF_CUDA_VIRTUAL_SM(EF_CUDA_SM90)"
	.elftype	@"ET_EXEC"


//--------------------- .nv.info                  --------------------------
	.section	.nv.info,"",@"SHT_CUDA_INFO"
	.align	4


	//----- nvinfo : EIATTR_REGCOUNT
	.align		4
        /*0000*/ 	.byte	0x04, 0x2f
        /*0002*/ 	.short	(.L_3 - .L_2)
	.align		4
.L_2:
        /*0004*/ 	.word	index@(triton_poi_fused__native_batch_norm_legit_no_training_add_relu_13)
        /*0008*/ 	.word	0x00000016


	//----- nvinfo : EIATTR_MIN_STACK_SIZE
	.align		4
.L_3:
        /*000c*/ 	.byte	0x04, 0x12
        /*000e*/ 	.short	(.L_5 - .L_4)
	.align		4
.L_4:
        /*0010*/ 	.word	index@(triton_poi_fused__native_batch_norm_legit_no_training_add_relu_13)
        /*0014*/ 	.word	0x00000000


	//----- nvinfo : EIATTR_FRAME_SIZE
	.align		4
.L_5:
        /*0018*/ 	.byte	0x04, 0x11
        /*001a*/ 	.short	(.L_7 - .L_6)
	.align		4
.L_6:
        /*001c*/ 	.word	index@(triton_poi_fused__native_batch_norm_legit_no_training_add_relu_13)
        /*0020*/ 	.word	0x00000000


	//----- nvinfo : EIATTR_MIN_STACK_SIZE
	.align		4
.L_7:
        /*0024*/ 	.byte	0x04, 0x12
        /*0026*/ 	.short	(.L_9 - .L_8)
	.align		4
.L_8:
        /*0028*/ 	.word	index@(triton_poi_fused__native_batch_norm_legit_no_training_add_relu_13)
        /*002c*/ 	.word	0x00000000
.L_9:


//--------------------- .nv.info.triton_poi_fused__native_batch_norm_legit_no_training_add_relu_13 --------------------------
	.section	.nv.info.triton_poi_fused__native_batch_norm_legit_no_training_add_relu_13,"",@"SHT_CUDA_INFO"
	.sectionflags	@""
	.align	4


	//----- nvinfo : EIATTR_CUDA_API_VERSION
	.align		4
        /*0000*/ 	.byte	0x04, 0x37
        /*0002*/ 	.short	(.L_11 - .L_10)
.L_10:
        /*0004*/ 	.word	0x0000007c


	//----- nvinfo : EIATTR_KPARAM_INFO
	.align		4
.L_11:
        /*0008*/ 	.byte	0x04, 0x17
        /*000a*/ 	.short	(.L_13 - .L_12)
.L_12:
        /*000c*/ 	.word	0x00000000
        /*0010*/ 	.short	0x0008
        /*0012*/ 	.short	0x0040
        /*0014*/ 	.byte	0x00, 0xf0, 0x11, 0x00


	//----- nvinfo : EIATTR_KPARAM_INFO
	.align		4
.L_13:
        /*0018*/ 	.byte	0x04, 0x17
        /*001a*/ 	.short	(.L_15 - .L_14)
.L_14:
        /*001c*/ 	.word	0x00000000
        /*0020*/ 	.short	0x0007
        /*0022*/ 	.short	0x0038
        /*0024*/ 	.byte	0x00, 0xf4, 0x21, 0x00


	//----- nvinfo : EIATTR_KPARAM_INFO
	.align		4
.L_15:
        /*0028*/ 	.byte	0x04, 0x17
        /*002a*/ 	.short	(.L_17 - .L_16)
.L_16:
        /*002c*/ 	.word	0x00000000
        /*0030*/ 	.short	0x0006
        /*0032*/ 	.short	0x0030
        /*0034*/ 	.byte	0x00, 0xf4, 0x21, 0x00


	//----- nvinfo : EIATTR_KPARAM_INFO
	.align		4
.L_17:
        /*0038*/ 	.byte	0x04, 0x17
        /*003a*/ 	.short	(.L_19 - .L_18)
.L_18:
        /*003c*/ 	.word	0x00000000
        /*0040*/ 	.short	0x0005
        /*0042*/ 	.short	0x0028
        /*0044*/ 	.byte	0x00, 0xf4, 0x21, 0x00


	//----- nvinfo : EIATTR_KPARAM_INFO
	.align		4
.L_19:
        /*0048*/ 	.byte	0x04, 0x17
        /*004a*/ 	.short	(.L_21 - .L_20)
.L_20:
        /*004c*/ 	.word	0x00000000
        /*0050*/ 	.short	0x0004
        /*0052*/ 	.short	0x0020
        /*0054*/ 	.byte	0x00, 0xf4, 0x21, 0x00


	//----- nvinfo : EIATTR_KPARAM_INFO
	.align		4
.L_21:
        /*0058*/ 	.byte	0x04, 0x17
        /*005a*/ 	.short	(.L_23 - .L_22)
.L_22:
        /*005c*/ 	.word	0x00000000
        /*0060*/ 	.short	0x0003
        /*0062*/ 	.short	0x0018
        /*0064*/ 	.byte	0x00, 0xf4, 0x21, 0x00


	//----- nvinfo : EIATTR_KPARAM_INFO
	.align		4
.L_23:
        /*0068*/ 	.byte	0x04, 0x17
        /*006a*/ 	.short	(.L_25 - .L_24)
.L_24:
        /*006c*/ 	.word	0x00000000
        /*0070*/ 	.short	0x0002
        /*0072*/ 	.short	0x0010
        /*0074*/ 	.byte	0x00, 0xf4, 0x21, 0x00


	//----- nvinfo : EIATTR_KPARAM_INFO
	.align		4
.L_25:
        /*0078*/ 	.byte	0x04, 0x17
        /*007a*/ 	.short	(.L_27 - .L_26)
.L_26:
        /*007c*/ 	.word	0x00000000
        /*0080*/ 	.short	0x0001
        /*0082*/ 	.short	0x0008
        /*0084*/ 	.byte	0x00, 0xf4, 0x21, 0x00


	//----- nvinfo : EIATTR_KPARAM_INFO
	.align		4
.L_27:
        /*0088*/ 	.byte	0x04, 0x17
        /*008a*/ 	.short	(.L_29 - .L_28)
.L_28:
        /*008c*/ 	.word	0x00000000
        /*0090*/ 	.short	0x0000
        /*0092*/ 	.short	0x0000
        /*0094*/ 	.byte	0x00, 0xf4, 0x21, 0x00


	//----- nvinfo : EIATTR_SPARSE_MMA_MASK
	.align		4
.L_29:
        /*0098*/ 	.byte	0x03, 0x50
        /*009a*/ 	.short	0x0000


	//----- nvinfo : EIATTR_MAXREG_COUNT
	.align		4
        /*009c*/ 	.byte	0x03, 0x1b
        /*009e*/ 	.short	0x00ff


	//----- nvinfo : EIATTR_EXIT_INSTR_OFFSETS
	.align		4
        /*00a0*/ 	.byte	0x04, 0x1c
        /*00a2*/ 	.short	(.L_31 - .L_30)


	//   ....[0]....
.L_30:
        /*00a4*/ 	.word	0x00000470


	//----- nvinfo : EIATTR_REQNTID
	.align		4
.L_31:
        /*00a8*/ 	.byte	0x04, 0x10
        /*00aa*/ 	.short	(.L_33 - .L_32)
.L_32:
        /*00ac*/ 	.word	0x00000100
        /*00b0*/ 	.word	0x00000001
        /*00b4*/ 	.word	0x00000001


	//----- nvinfo : EIATTR_CBANK_PARAM_SIZE
	.align		4
.L_33:
        /*00b8*/ 	.byte	0x03, 0x19
        /*00ba*/ 	.short	0x0044


	//----- nvinfo : EIATTR_PARAM_CBANK
	.align		4
        /*00bc*/ 	.byte	0x04, 0x0a
        /*00be*/ 	.short	(.L_35 - .L_34)
	.align		4
.L_34:
        /*00c0*/ 	.word	index@(.nv.constant0.triton_poi_fused__native_batch_norm_legit_no_training_add_relu_13)
        /*00c4*/ 	.short	0x0210
        /*00c6*/ 	.short	0x0044


	//----- nvinfo : EIATTR_SW_WAR
	.align		4
.L_35:
        /*00c8*/ 	.byte	0x04, 0x36
        /*00ca*/ 	.short	(.L_37 - .L_36)
.L_36:
        /*00cc*/ 	.word	0x00000008
.L_37:


//--------------------- .nv.callgraph             --------------------------
	.section	.nv.callgraph,"",@"SHT_CUDA_CALLGRAPH"
	.align	4
	.sectionentsize	8
	.align		4
        /*0000*/ 	.word	0x00000000
	.align		4
        /*0004*/ 	.word	0xffffffff
	.align		4
        /*0008*/ 	.word	0x00000000
	.align		4
        /*000c*/ 	.word	0xfffffffe
	.align		4
        /*0010*/ 	.word	0x00000000
	.align		4
        /*0014*/ 	.word	0xfffffffd
	.align		4
        /*0018*/ 	.word	0x00000000
	.align		4
        /*001c*/ 	.word	0xfffffffc


//--------------------- .nv.constant4             --------------------------
	.section	.nv.constant4,"a",@progbits
	.align	8
	.align		8
.nv.constant4:
        /*0000*/ 	.dword	_$_str
	.align		8
        /*0008*/ 	.dword	_$_str_$_2


//--------------------- .text.triton_poi_fused__native_batch_norm_legit_no_training_add_relu_13 --------------------------
	.section	.text.triton_poi_fused__native_batch_norm_legit_no_training_add_relu_13,"ax",@progbits
	.align	128
        .global         triton_poi_fused__native_batch_norm_legit_no_training_add_relu_13
        .type           triton_poi_fused__native_batch_norm_legit_no_training_add_relu_13,@function
        .size           triton_poi_fused__native_batch_norm_legit_no_training_add_relu_13,(.L_x_1 - triton_poi_fused__native_batch_norm_legit_no_training_add_relu_13)
        .other          triton_poi_fused__native_batch_norm_legit_no_training_add_relu_13,@"STO_CUDA_ENTRY STV_DEFAULT"
triton_poi_fused__native_batch_norm_legit_no_training_add_relu_13:
.text.triton_poi_fused__native_batch_norm_legit_no_training_add_relu_13:
[----:B------:R-:W-:Y:S01]  /*0000*/  LDC R1, c[0x0][0x28] ;  /* 0x00000a00ff017b82 */ /* 0x000fe20000000800 */
[----:B------:R-:W1:Y:S07]  /*0010*/  S2R R0, SR_TID.X ;  /* 0x0000000000007919 */ /* 0x000e6e0000002100 */
[----:B------:R-:W2:Y:S01]  /*0020*/  LDC.64 R2, c[0x0][0x230] ;  /* 0x00008c00ff027b82 */ /* 0x000ea20000000a00 */
[----:B------:R-:W-:Y:S01]  /*0030*/  ULDC.64 UR4, c[0x0][0x208] ;  /* 0x0000820000047ab9 */ /* 0x000fe20000000a00 */
[----:B------:R-:W3:Y:S06]  /*0040*/  S2R R7, SR_CTAID.X ;  /* 0x0000000000077919 */ /* 0x000eec0000002500 */
[----:B------:R-:W4:Y:S08]  /*0050*/  LDC.64 R8, c[0x0][0x220] ;  /* 0x00008800ff087b82 */ /* 0x000f300000000a00 */
[----:B------:R-:W5:Y:S08]  /*0060*/  LDC.64 R16, c[0x0][0x228] ;  /* 0x00008a00ff107b82 */ /* 0x000f700000000a00 */
[----:B------:R-:W5:Y:S01]  /*0070*/  LDC.64 R12, c[0x0][0x240] ;  /* 0x00009000ff0c7b82 */ /* 0x000f620000000a00 */
[----:B-1----:R-:W-:-:S07]  /*0080*/  SHF.L.U32 R0, R0, 0x1, RZ ;  /* 0x0000000100007819 */ /* 0x002fce00000006ff */
[----:B------:R-:W1:Y:S01]  /*0090*/  LDC.64 R14, c[0x0][0x238] ;  /* 0x00008e00ff0e7b82 */ /* 0x000e620000000a00 */
[----:B---3--:R-:W-:Y:S02]  /*00a0*/  SHF.R.S32.HI R5, RZ, 0x16, R7 ;  /* 0x00000016ff057819 */ /* 0x008fe40000011407 */
[----:B------:R-:W-:Y:S02]  /*00b0*/  LOP3.LUT R0, R0, 0x1fe, RZ, 0xc0, !PT ;  /* 0x000001fe00007812 */ /* 0x000fe400078ec0ff */
[----:B------:R-:W-:Y:S02]  /*00c0*/  SGXT R5, R5, 0x1 ;  /* 0x000000010505781a */ /* 0x000fe40000000200 */
[----:B------:R-:W-:Y:S02]  /*00d0*/  LEA R0, R7, R0, 0x9 ;  /* 0x0000000007007211 */ /* 0x000fe400078e48ff */
[----:B------:R-:W3:Y:S02]  /*00e0*/  LDC.64 R6, c[0x0][0x210] ;  /* 0x00008400ff067b82 */ /* 0x000ee40000000a00 */
[----:B------:R-:W-:-:S04]  /*00f0*/  LEA.HI R5, R5, R0, RZ, 0x5 ;  /* 0x0000000005057211 */ /* 0x000fc800078f28ff */
[----:B------:R-:W-:-:S04]  /*0100*/  LOP3.LUT R5, R5, 0xffffffe0, RZ, 0xc0, !PT ;  /* 0xffffffe005057812 */ /* 0x000fc800078ec0ff */
[----:B------:R-:W-:Y:S02]  /*0110*/  IADD3 R10, R0, -R5, RZ ;  /* 0x80000005000a7210 */ /* 0x000fe40007ffe0ff */
[----:B------:R-:W1:Y:S03]  /*0120*/  LDC.64 R4, c[0x0][0x218] ;  /* 0x00008600ff047b82 */ /* 0x000e660000000a00 */
[----:B--2---:R-:W-:-:S06]  /*0130*/  IMAD.WIDE R2, R10, 0x4, R2 ;  /* 0x000000040a027825 */ /* 0x004fcc00078e0202 */
[----:B------:R-:W2:Y:S01]  /*0140*/  LDG.E.EL.64 R2, desc[UR4][R2.64] ;  /* 0x0000000402027981 */ /* 0x000ea2000c2e1b00 */
[----:B----4-:R-:W-:-:S04]  /*0150*/  IMAD.WIDE R8, R0, 0x4, R8 ;  /* 0x0000000400087825 */ /* 0x010fc800078e0208 */
[----:B---3--:R-:W-:Y:S02]  /*0160*/  IMAD.WIDE R6, R0, 0x4, R6 ;  /* 0x0000000400067825 */ /* 0x008fe400078e0206 */
[----:B------:R-:W3:Y:S02]  /*0170*/  LDG.E.64 R8, desc[UR4][R8.64] ;  /* 0x0000000408087981 */ /* 0x000ee4000c1e1b00 */
[----:B-----5:R-:W-:Y:S02]  /*0180*/  IMAD.WIDE R16, R10, 0x4, R16 ;  /* 0x000000040a107825 */ /* 0x020fe400078e0210 */
[----:B------:R-:W4:Y:S02]  /*0190*/  LDG.E.64 R6, desc[UR4][R6.64] ;  /* 0x0000000406067981 */ /* 0x000f24000c1e1b00 */
[----:B01----:R-:W-:Y:S02]  /*01a0*/  IMAD.WIDE R4, R0, 0x4, R4 ;  /* 0x0000000400047825 */ /* 0x003fe400078e0204 */
[----:B------:R-:W5:Y:S04]  /*01b0*/  LDG.E.EL.64 R16, desc[UR4][R16.64] ;  /* 0x0000000410107981 */ /* 0x000f68000c2e1b00 */
[----:B------:R-:W3:Y:S01]  /*01c0*/  LDG.E.64 R4, desc[UR4][R4.64] ;  /* 0x0000000404047981 */ /* 0x000ee2000c1e1b00 */
[----:B------:R-:W-:-:S04]  /*01d0*/  IMAD.WIDE R12, R10, 0x4, R12 ;  /* 0x000000040a0c7825 */ /* 0x000fc800078e020c */
[----:B------:R-:W-:Y:S02]  /*01e0*/  IMAD.WIDE R14, R10, 0x4, R14 ;  /* 0x000000040a0e7825 */ /* 0x000fe400078e020e */
[----:B------:R-:W4:Y:S04]  /*01f0*/  LDG.E.EL.64 R12, desc[UR4][R12.64] ;  /* 0x000000040c0c7981 */ /* 0x000f28000c2e1b00 */
[----:B------:R0:W4:Y:S02]  /*0200*/  LDG.E.EL.64 R10, desc[UR4][R14.64] ;  /* 0x000000040e0a7981 */ /* 0x000124000c2e1b00 */
[----:B0-----:R-:W-:Y:S01]  /*0210*/  HFMA2.MMA R15, -RZ, RZ, 1.625, 0 ;  /* 0x3e800000ff0f7435 */ /* 0x001fe200000001ff */
[----:B--2---:R-:W-:Y:S01]  /*0220*/  FADD R2, R2, 9.9999997473787516356e-06 ;  /* 0x3727c5ac02027421 */ /* 0x004fe20000000000 */
[----:B------:R-:W-:-:S03]  /*0230*/  FADD R3, R3, 9.9999997473787516356e-06 ;  /* 0x3727c5ac03037421 */ /* 0x000fc60000000000 */
[----:B------:R-:W0:Y:S08]  /*0240*/  MUFU.SQRT R18, R2 ;  /* 0x0000000200127308 */ /* 0x000e300000002000 */
[----:B------:R1:W2:Y:S01]  /*0250*/  MUFU.SQRT R19, R3 ;  /* 0x0000000300137308 */ /* 0x0002a20000002000 */
[C---:B0-----:R-:W-:Y:S02]  /*0260*/  FSETP.GT.AND P0, PT, R18.reuse, 8.50705917302346158658e+37, PT ;  /* 0x7e8000001200780b */ /* 0x041fe40003f04000 */
[----:B------:R-:W-:Y:S01]  /*0270*/  FSETP.GEU.AND P2, PT, R18, 1.175494350822287508e-38, PT ;  /* 0x008000001200780b */ /* 0x000fe20003f4e000 */
[----:B---3--:R-:W-:Y:S01]  /*0280*/  FADD R14, R5, R9 ;  /* 0x00000009050e7221 */ /* 0x008fe20000000000 */
[----:B-1----:R-:W0:Y:S01]  /*0290*/  LDC.64 R2, c[0x0][0x248] ;  /* 0x00009200ff027b82 */ /* 0x002e220000000a00 */
[----:B--2---:R-:W-:-:S02]  /*02a0*/  FSETP.GT.AND P1, PT, R19, 8.50705917302346158658e+37, PT ;  /* 0x7e8000001300780b */ /* 0x004fc40003f24000 */
[----:B------:R-:W-:-:S06]  /*02b0*/  FSETP.GEU.AND P3, PT, R19, 1.175494350822287508e-38, PT ;  /* 0x008000001300780b */ /* 0x000fcc0003f6e000 */
[----:B------:R-:W-:-:S04]  /*02c0*/  @P0 FMUL R18, R18, 0.25 ;  /* 0x3e80000012120820 */ /* 0x000fc80000400000 */
[----:B------:R-:W-:Y:S01]  /*02d0*/  @!P2 FMUL R18, R18, 16777216 ;  /* 0x4b8000001212a820 */ /* 0x000fe20000400000 */
[----:B------:R-:W-:-:S04]  /*02e0*/  @P1 FMUL R19, R19, 0.25 ;  /* 0x3e80000013131820 */ /* 0x000fc80000400000 */
[----:B------:R-:W-:Y:S01]  /*02f0*/  @!P3 FMUL R19, R19, 16777216 ;  /* 0x4b8000001313b820 */ /* 0x000fe20000400000 */
[----:B------:R-:W1:Y:S01]  /*0300*/  MUFU.RCP R18, R18 ;  /* 0x0000001200127308 */ /* 0x000e620000001000 */
[----:B------:R-:W-:Y:S01]  /*0310*/  FADD R5, R4, R8 ;  /* 0x0000000804057221 */ /* 0x000fe20000000000 */
[----:B------:R-:W-:-:S06]  /*0320*/  FSEL R9, R15, 1, P0 ;  /* 0x3f8000000f097808 */ /* 0x000fcc0000000000 */
[----:B------:R-:W2:Y:S01]  /*0330*/  MUFU.RCP R19, R19 ;  /* 0x0000001300137308 */ /* 0x000ea20000001000 */
[----:B------:R-:W-:Y:S01]  /*0340*/  FSEL R4, R15, 1, P1 ;  /* 0x3f8000000f047808 */ /* 0x000fe20000800000 */
[----:B----4-:R-:W-:Y:S01]  /*0350*/  FADD R14, R7, R14 ;  /* 0x0000000e070e7221 */ /* 0x010fe20000000000 */
[----:B------:R-:W-:Y:S01]  /*0360*/  FADD R5, R6, R5 ;  /* 0x0000000506057221 */ /* 0x000fe20000000000 */
[----:B------:R-:W-:Y:S02]  /*0370*/  @!P2 FMUL R9, R9, 16777216 ;  /* 0x4b8000000909a820 */ /* 0x000fe40000400000 */
[----:B------:R-:W-:Y:S01]  /*0380*/  @!P3 FMUL R4, R4, 16777216 ;  /* 0x4b8000000404b820 */ /* 0x000fe20000400000 */
[----:B-----5:R-:W-:Y:S01]  /*0390*/  FADD R14, -R17, R14 ;  /* 0x0000000e110e7221 */ /* 0x020fe20000000100 */
[----:B------:R-:W-:Y:S01]  /*03a0*/  FADD R5, -R16, R5 ;  /* 0x0000000510057221 */ /* 0x000fe20000000100 */
[----:B-1----:R-:W-:Y:S01]  /*03b0*/  FMUL R18, R18, R9 ;  /* 0x0000000912127220 */ /* 0x002fe20000400000 */
[----:B--2---:R-:W-:-:S03]  /*03c0*/  FMUL R19, R19, R4 ;  /* 0x0000000413137220 */ /* 0x004fc60000400000 */
[----:B------:R-:W-:Y:S01]  /*03d0*/  FMUL R5, R5, R18 ;  /* 0x0000001205057220 */ /* 0x000fe20000400000 */
[----:B------:R-:W-:-:S03]  /*03e0*/  FMUL R14, R14, R19 ;  /* 0x000000130e0e7220 */ /* 0x000fc60000400000 */
[----:B------:R-:W-:Y:S01]  /*03f0*/  FFMA R5, R10, R5, R12 ;  /* 0x000000050a057223 */ /* 0x000fe2000000000c */
[----:B------:R-:W-:-:S04]  /*0400*/  FFMA R11, R11, R14, R13 ;  /* 0x0000000e0b0b7223 */ /* 0x000fc8000000000d */
[----:B------:R-:W-:Y:S02]  /*0410*/  FSETP.GEU.AND P0, PT, R5, RZ, PT ;  /* 0x000000ff0500720b */ /* 0x000fe40003f0e000 */
[----:B------:R-:W-:Y:S01]  /*0420*/  FSETP.GEU.AND P1, PT, R11, RZ, PT ;  /* 0x000000ff0b00720b */ /* 0x000fe20003f2e000 */
[----:B0-----:R-:W-:Y:S01]  /*0430*/  IMAD.WIDE R2, R0, 0x4, R2 ;  /* 0x0000000400027825 */ /* 0x001fe200078e0202 */
[----:B------:R-:W-:Y:S02]  /*0440*/  FSEL R10, R5, RZ, P0 ;  /* 0x000000ff050a7208 */ /* 0x000fe40000000000 */
[----:B------:R-:W-:-:S05]  /*0450*/  FSEL R11, R11, RZ, P1 ;  /* 0x000000ff0b0b7208 */ /* 0x000fca0000800000 */
[----:B------:R-:W-:Y:S01]  /*0460*/  STG.E.64 desc[UR4][R2.64], R10 ;  /* 0x0000000a02007986 */ /* 0x000fe2000c101b04 */
[----:B------:R-:W-:Y:S05]  /*0470*/  EXIT ;  /* 0x000000000000794d */ /* 0x000fea0003800000 */
.L_x_0:
[----:B------:R-:W-:-:S00]  /*0480*/  BRA `(.L_x_0) ;  /* 0xfffffffc00fc7947 */ /* 0x000fc0000383ffff */
[----:B------:R-:W-:-:S00]  /*0490*/  NOP ;  /* 0x0000000000007918 */ /* 0x000fc00000000000 */
        /* <DEDUP_REMOVED lines=14> */
.L_x_1:


//--------------------- .nv.global.init           --------------------------
	.section	.nv.global.init,"aw",@progbits
.nv.global.init:
	.type		_$_str,@object
	.size		_$_str,(_$_str_$_2 - _$_str)
_$_str:
        /*0000*/ 	.byte	0x5f, 0x5f, 0x43, 0x55, 0x44, 0x41, 0x5f, 0x46, 0x54, 0x5a, 0x00
	.type		_$_str_$_2,@object
	.size		_$_str_$_2,(.L_1 - _$_str_$_2)
_$_str_$_2:
        /*000b*/ 	.byte	0x5f, 0x5f, 0x43, 0x55, 0x44, 0x41, 0x5f, 0x50, 0x52, 0x45, 0x43, 0x5f, 0x53, 0x51, 0x52, 0x54
        /*001b*/ 	.byte	0x00
.L_1:


//--------------------- .nv.constant0.triton_poi_fused__native_batch_norm_legit_no_training_add_relu_13 --------------------------
	.section	.nv.constant0.triton_poi_fused__native_batch_norm_legit_no_training_add_relu_13,"a",@progbits
	.sectionflags	@""
	.align	4
.nv.constant0.triton_poi_fused__native_batch_norm_legit_no_training_add_relu_13:
	.zero		596
